	.headerflags	@"EF_CUDA_TEXMODE_UNIFIED EF_CUDA_64BIT_ADDRESS EF_CUDA_ACCELERATORS EF_CUDA_SM90 EF_CUDA_VIRTUAL_SM(EF_CUDA_SM90)"
	.elftype	@"ET_EXEC"


//--------------------- .nv.info                  --------------------------
	.section	.nv.info,"",@"SHT_CUDA_INFO"
	.align	4


	//----- nvinfo : EIATTR_REGCOUNT
	.align		4
        /*0000*/ 	.byte	0x04, 0x2f
        /*0002*/ 	.short	(.L_1 - .L_0)
	.align		4
.L_0:
        /*0004*/ 	.word	index@(triton_poi_fused_add_convolution_19)
        /*0008*/ 	.word	0x0000000e


	//----- nvinfo : EIATTR_MIN_STACK_SIZE
	.align		4
.L_1:
        /*000c*/ 	.byte	0x04, 0x12
        /*000e*/ 	.short	(.L_3 - .L_2)
	.align		4
.L_2:
        /*0010*/ 	.word	index@(triton_poi_fused_add_convolution_19)
        /*0014*/ 	.word	0x00000000


	//----- nvinfo : EIATTR_FRAME_SIZE
	.align		4
.L_3:
        /*0018*/ 	.byte	0x04, 0x11
        /*001a*/ 	.short	(.L_5 - .L_4)
	.align		4
.L_4:
        /*001c*/ 	.word	index@(triton_poi_fused_add_convolution_19)
        /*0020*/ 	.word	0x00000000


	//----- nvinfo : EIATTR_MIN_STACK_SIZE
	.align		4
.L_5:
        /*0024*/ 	.byte	0x04, 0x12
        /*0026*/ 	.short	(.L_7 - .L_6)
	.align		4
.L_6:
        /*0028*/ 	.word	index@(triton_poi_fused_add_convolution_19)
        /*002c*/ 	.word	0x00000000
.L_7:


//--------------------- .nv.info.triton_poi_fused_add_convolution_19 --------------------------
	.section	.nv.info.triton_poi_fused_add_convolution_19,"",@"SHT_CUDA_INFO"
	.sectionflags	@""
	.align	4


	//----- nvinfo : EIATTR_CUDA_API_VERSION
	.align		4
        /*0000*/ 	.byte	0x04, 0x37
        /*0002*/ 	.short	(.L_9 - .L_8)
.L_8:
        /*0004*/ 	.word	0x0000007c


	//----- nvinfo : EIATTR_KPARAM_INFO
	.align		4
.L_9:
        /*0008*/ 	.byte	0x04, 0x17
        /*000a*/ 	.short	(.L_11 - .L_10)
.L_10:
        /*000c*/ 	.word	0x00000000
        /*0010*/ 	.short	0x0003
        /*0012*/ 	.short	0x0018
        /*0014*/ 	.byte	0x00, 0xf0, 0x11, 0x00


	//----- nvinfo : EIATTR_KPARAM_INFO
	.align		4
.L_11:
        /*0018*/ 	.byte	0x04, 0x17
        /*001a*/ 	.short	(.L_13 - .L_12)
.L_12:
        /*001c*/ 	.word	0x00000000
        /*0020*/ 	.short	0x0002
        /*0022*/ 	.short	0x0010
        /*0024*/ 	.byte	0x00, 0xf4, 0x21, 0x00


	//----- nvinfo : EIATTR_KPARAM_INFO
	.align		4
.L_13:
        /*0028*/ 	.byte	0x04, 0x17
        /*002a*/ 	.short	(.L_15 - .L_14)
.L_14:
        /*002c*/ 	.word	0x00000000
        /*0030*/ 	.short	0x0001
        /*0032*/ 	.short	0x0008
        /*0034*/ 	.byte	0x00, 0xf4, 0x21, 0x00


	//----- nvinfo : EIATTR_KPARAM_INFO
	.align		4
.L_15:
        /*0038*/ 	.byte	0x04, 0x17
        /*003a*/ 	.short	(.L_17 - .L_16)
.L_16:
        /*003c*/ 	.word	0x00000000
        /*0040*/ 	.short	0x0000
        /*0042*/ 	.short	0x0000
        /*0044*/ 	.byte	0x00, 0xf4, 0x21, 0x00


	//----- nvinfo : EIATTR_SPARSE_MMA_MASK
	.align		4
.L_17:
        /*0048*/ 	.byte	0x03, 0x50
        /*004a*/ 	.short	0x0000


	//----- nvinfo : EIATTR_MAXREG_COUNT
	.align		4
        /*004c*/ 	.byte	0x03, 0x1b
        /*004e*/ 	.short	0x00ff


	//----- nvinfo : EIATTR_EXIT_INSTR_OFFSETS
	.align		4
        /*0050*/ 	.byte	0x04, 0x1c
        /*0052*/ 	.short	(.L_19 - .L_18)


	//   ....[0]....
.L_18:
        /*0054*/ 	.word	0x000001c0


	//----- nvinfo : EIATTR_REQNTID
	.align		4
.L_19:
        /*0058*/ 	.byte	0x04, 0x10
        /*005a*/ 	.short	(.L_21 - .L_20)
.L_20:
        /*005c*/ 	.word	0x00000100
        /*0060*/ 	.word	0x00000001
        /*0064*/ 	.word	0x00000001


	//----- nvinfo : EIATTR_CBANK_PARAM_SIZE
	.align		4
.L_21:
        /*0068*/ 	.byte	0x03, 0x19
        /*006a*/ 	.short	0x001c


	//----- nvinfo : EIATTR_PARAM_CBANK
	.align		4
        /*006c*/ 	.byte	0x04, 0x0a
        /*006e*/ 	.short	(.L_23 - .L_22)
	.align		4
.L_22:
        /*0070*/ 	.word	index@(.nv.constant0.triton_poi_fused_add_convolution_19)
        /*0074*/ 	.short	0x0210
        /*0076*/ 	.short	0x001c


	//----- nvinfo : EIATTR_SW_WAR
	.align		4
.L_23:
        /*0078*/ 	.byte	0x04, 0x36
        /*007a*/ 	.short	(.L_25 - .L_24)
.L_24:
        /*007c*/ 	.word	0x00000008
.L_25:


//--------------------- .nv.callgraph             --------------------------
	.section	.nv.callgraph,"",@"SHT_CUDA_CALLGRAPH"
	.align	4
	.sectionentsize	8
	.align		4
        /*0000*/ 	.word	0x00000000
	.align		4
        /*0004*/ 	.word	0xffffffff
	.align		4
        /*0008*/ 	.word	0x00000000
	.align		4
        /*000c*/ 	.word	0xfffffffe
	.align		4
        /*0010*/ 	.word	0x00000000
	.align		4
        /*0014*/ 	.word	0xfffffffd
	.align		4
        /*0018*/ 	.word	0x00000000
	.align		4
        /*001c*/ 	.word	0xfffffffc


//--------------------- .text.triton_poi_fused_add_convolution_19 --------------------------
	.section	.text.triton_poi_fused_add_convolution_19,"ax",@progbits
	.align	128
        .global         triton_poi_fused_add_convolution_19
        .type           triton_poi_fused_add_convolution_19,@function
        .size           triton_poi_fused_add_convolution_19,(.L_x_1 - triton_poi_fused_add_convolution_19)
        .other          triton_poi_fused_add_convolution_19,@"STO_CUDA_ENTRY STV_DEFAULT"
triton_poi_fused_add_convolution_19:
.text.triton_poi_fused_add_convolution_19:
[----:B------:R-:W-:Y:S01]  /*0000*/  LDC R1, c[0x0][0x28] ;  /* 0x00000a00ff017b82 */ /* 0x000fe20000000800 */
[----:B------:R-:W1:Y:S07]  /*0010*/  S2R R0, SR_TID.X ;  /* 0x0000000000007919 */ /* 0x000e6e0000002100 */
[----:B------:R-:W2:Y:S01]  /*0020*/  LDC.64 R4, c[0x0][0x218] ;  /* 0x00008600ff047b82 */ /* 0x000ea20000000a00 */
[----:B------:R-:W-:Y:S01]  /*0030*/  ULDC.64 UR4, c[0x0][0x208] ;  /* 0x0000820000047ab9 */ /* 0x000fe20000000a00 */
[----:B------:R-:W3:Y:S06]  /*0040*/  S2R R9, SR_CTAID.X ;  /* 0x0000000000097919 */ /* 0x000eec0000002500 */
[----:B------:R-:W4:Y:S08]  /*0050*/  LDC.64 R2, c[0x0][0x210] ;  /* 0x00008400ff027b82 */ /* 0x000f300000000a00 */
[----:B------:R-:W5:Y:S01]  /*0060*/  LDC.64 R6, c[0x0][0x220] ;  /* 0x00008800ff067b82 */ /* 0x000f620000000a00 */
[----:B-1----:R-:W-:-:S02]  /*0070*/  SHF.L.U32 R0, R0, 0x1, RZ ;  /* 0x0000000100007819 */ /* 0x002fc400000006ff */
[----:B---3--:R-:W-:Y:S02]  /*0080*/  SHF.R.S32.HI R8, RZ, 0x16, R9 ;  /* 0x00000016ff087819 */ /* 0x008fe40000011409 */
[----:B------:R-:W-:Y:S02]  /*0090*/  LOP3.LUT R0, R0, 0x1fe, RZ, 0xc0, !PT ;  /* 0x000001fe00007812 */ /* 0x000fe400078ec0ff */
[----:B------:R-:W-:Y:S02]  /*00a0*/  SGXT R8, R8, 0x1 ;  /* 0x000000010808781a */ /* 0x000fe40000000200 */
[----:B------:R-:W-:-:S04]  /*00b0*/  LEA R9, R9, R0, 0x9 ;  /* 0x0000000009097211 */ /* 0x000fc800078e48ff */
[----:B------:R-:W-:Y:S01]  /*00c0*/  LEA.HI R8, R8, R9, RZ, 0xc ;  /* 0x0000000908087211 */ /* 0x000fe200078f60ff */
[----:B----4-:R-:W-:-:S03]  /*00d0*/  IMAD.WIDE R2, R9, 0x4, R2 ;  /* 0x0000000409027825 */ /* 0x010fc600078e0202 */
[----:B------:R-:W-:Y:S01]  /*00e0*/  SHF.R.S32.HI R8, RZ, 0xc, R8 ;  /* 0x0000000cff087819 */ /* 0x000fe20000011408 */
[----:B-----5:R-:W-:-:S03]  /*00f0*/  IMAD.WIDE R6, R9, 0x4, R6 ;  /* 0x0000000409067825 */ /* 0x020fc600078e0206 */
[----:B------:R-:W-:-:S03]  /*0100*/  LEA.HI R0, R8, R8, RZ, 0x7 ;  /* 0x0000000808007211 */ /* 0x000fc600078f38ff */
[----:B------:R-:W3:Y:S01]  /*0110*/  LDG.E.64 R6, desc[UR4][R6.64] ;  /* 0x0000000406067981 */ /* 0x000ee2000c1e1b00 */
[----:B------:R-:W-:-:S04]  /*0120*/  LOP3.LUT R11, R0, 0xffffff80, RZ, 0xc0, !PT ;  /* 0xffffff80000b7812 */ /* 0x000fc800078ec0ff */
[----:B------:R-:W-:Y:S02]  /*0130*/  IADD3 R11, R8, -R11, RZ ;  /* 0x8000000b080b7210 */ /* 0x000fe40007ffe0ff */
[----:B------:R-:W4:Y:S03]  /*0140*/  LDG.E.64 R8, desc[UR4][R2.64] ;  /* 0x0000000402087981 */ /* 0x000f26000c1e1b00 */
[----:B--2---:R-:W-:-:S06]  /*0150*/  IMAD.WIDE R4, R11, 0x4, R4 ;  /* 0x000000040b047825 */ /* 0x004fcc00078e0204 */
[----:B------:R-:W4:Y:S02]  /*0160*/  LDG.E.EL R4, desc[UR4][R4.64] ;  /* 0x0000000404047981 */ /* 0x000f24000c2e1900 */
[--C-:B----4-:R-:W-:Y:S01]  /*0170*/  FADD R11, R8, R4.reuse ;  /* 0x00000004080b7221 */ /* 0x110fe20000000000 */
[----:B------:R-:W-:-:S03]  /*0180*/  FADD R0, R9, R4 ;  /* 0x0000000409007221 */ /* 0x000fc60000000000 */
[----:B---3--:R-:W-:Y:S01]  /*0190*/  FADD R8, R6, R11 ;  /* 0x0000000b06087221 */ /* 0x008fe20000000000 */
[----:B------:R-:W-:-:S05]  /*01a0*/  FADD R9, R7, R0 ;  /* 0x0000000007097221 */ /* 0x000fca0000000000 */
[----:B------:R-:W-:Y:S01]  /*01b0*/  STG.E.64 desc[UR4][R2.64], R8 ;  /* 0x0000000802007986 */ /* 0x000fe2000c101b04 */
[----:B------:R-:W-:Y:S05]  /*01c0*/  EXIT ;  /* 0x000000000000794d */ /* 0x000fea0003800000 */
.L_x_0:
[----:B------:R-:W-:-:S00]  /*01d0*/  BRA `(.L_x_0) ;  /* 0xfffffffc00fc7947 */ /* 0x000fc0000383ffff */
[----:B------:R-:W-:-:S00]  /*01e0*/  NOP ;  /* 0x0000000000007918 */ /* 0x000fc00000000000 */
        /* <DEDUP_REMOVED lines=9> */
.L_x_1:


//--------------------- .nv.constant0.triton_poi_fused_add_convolution_19 --------------------------
	.section	.nv.constant0.triton_poi_fused_add_convolution_19,"a",@progbits
	.sectionflags	@""
	.align	4
.nv.constant0.triton_poi_fused_add_convolution_19:
	.zero		556
